//
// Generated by NVIDIA NVVM Compiler
//
// Compiler Build ID: CL-36424714
// Cuda compilation tools, release 13.0, V13.0.88
// Based on NVVM 20.0.0
//

.version 9.0
.target sm_100
.address_size 64

	// .globl	_Z13shared_memoryPfS_S_S_iiiff

.visible .entry _Z13shared_memoryPfS_S_S_iiiff(
	.param .u64 .ptr .align 1 _Z13shared_memoryPfS_S_S_iiiff_param_0,
	.param .u64 .ptr .align 1 _Z13shared_memoryPfS_S_S_iiiff_param_1,
	.param .u64 .ptr .align 1 _Z13shared_memoryPfS_S_S_iiiff_param_2,
	.param .u64 .ptr .align 1 _Z13shared_memoryPfS_S_S_iiiff_param_3,
	.param .u32 _Z13shared_memoryPfS_S_S_iiiff_param_4,
	.param .u32 _Z13shared_memoryPfS_S_S_iiiff_param_5,
	.param .u32 _Z13shared_memoryPfS_S_S_iiiff_param_6,
	.param .f32 _Z13shared_memoryPfS_S_S_iiiff_param_7,
	.param .f32 _Z13shared_memoryPfS_S_S_iiiff_param_8
)
{


	ret;

}


// ===== COMPILED SASS (sm_100) =====

	.target	sm_100

	.elftype	@"ET_EXEC"


//--------------------- .note.nv.tkinfo           --------------------------
	.section	.note.nv.tkinfo,"",@"SHT_NOTE"
	.sectionflags	@"SHF_NOTE_NV_TKINFO"
	.tkinfo
        /*0018*/ 	.word	0x00000002
        /*0030*/ 	.string	""
        /*0030*/ 	.string	"ptxas"
        /*0030*/ 	.string	"Cuda compilation tools, release 13.0, V13.0.88"
        /*0030*/ 	.string	"Build cuda_13.0.r13.0/compiler.36424714_0"
        /*0030*/ 	.string	"-arch sm_100 -m 64 "



//--------------------- .note.nv.cuinfo           --------------------------
	.section	.note.nv.cuinfo,"",@"SHT_NOTE"
	.sectionflags	@"SHF_NOTE_NV_CUINFO"
        /*0018*/ 	.short	0x0002
        /*001a*/ 	.short	0x0064
        /*001c*/ 	.short	0x0082
	.zero		2


//--------------------- .nv.info                  --------------------------
	.section	.nv.info,"",@"SHT_CUDA_INFO"
	.align	4


	//----- nvinfo : EIATTR_REGCOUNT
	.align		4
        /*0000*/ 	.byte	0x04, 0x2f
        /*0002*/ 	.short	(.L_1 - .L_0)
	.align		4
.L_0:
        /*0004*/ 	.word	index@(_Z13shared_memoryPfS_S_S_iiiff)
        /*0008*/ 	.word	0x00000004


	//----- nvinfo : EIATTR_FRAME_SIZE
	.align		4
.L_1:
        /*000c*/ 	.byte	0x04, 0x11
        /*000e*/ 	.short	(.L_3 - .L_2)
	.align		4
.L_2:
        /*0010*/ 	.word	index@(_Z13shared_memoryPfS_S_S_iiiff)
        /*0014*/ 	.word	0x00000000


	//----- nvinfo : EIATTR_MIN_STACK_SIZE
	.align		4
.L_3:
        /*0018*/ 	.byte	0x04, 0x12
        /*001a*/ 	.short	(.L_5 - .L_4)
	.align		4
.L_4:
        /*001c*/ 	.word	index@(_Z13shared_memoryPfS_S_S_iiiff)
        /*0020*/ 	.word	0x00000000
.L_5:


//--------------------- .nv.compat                --------------------------
	.section	.nv.compat,"",@"SHT_CUDA_COMPAT_INFO"
	.align	4
        /*0000*/ 	.byte	0x02, 0x09, 0x00, 0x00, 0x02, 0x02, 0x01, 0x00, 0x02, 0x05, 0x05, 0x00, 0x03, 0x07, 0x01, 0x01
        /*0010*/ 	.byte	0x02, 0x03, 0x00, 0x00, 0x02, 0x06, 0x01, 0x00, 0x04, 0x0b, 0x08, 0x00, 0x09, 0x00, 0x00, 0x00
        /*0020*/ 	.byte	0x00, 0x00, 0x00, 0x00


//--------------------- .nv.info._Z13shared_memoryPfS_S_S_iiiff --------------------------
	.section	.nv.info._Z13shared_memoryPfS_S_S_iiiff,"",@"SHT_CUDA_INFO"
	.sectionflags	@""
	.align	4


	//----- nvinfo : EIATTR_CUDA_API_VERSION
	.align		4
        /*0000*/ 	.byte	0x04, 0x37
        /*0002*/ 	.short	(.L_7 - .L_6)
.L_6:
        /*0004*/ 	.word	0x00000082


	//----- nvinfo : EIATTR_KPARAM_INFO
	.align		4
.L_7:
        /*0008*/ 	.byte	0x04, 0x17
        /*000a*/ 	.short	(.L_9 - .L_8)
.L_8:
        /*000c*/ 	.word	0x00000000
        /*0010*/ 	.short	0x0008
        /*0012*/ 	.short	0x0030
        /*0014*/ 	.byte	0x00, 0xf0, 0x11, 0x00


	//----- nvinfo : EIATTR_KPARAM_INFO
	.align		4
.L_9:
        /*0018*/ 	.byte	0x04, 0x17
        /*001a*/ 	.short	(.L_11 - .L_10)
.L_10:
        /*001c*/ 	.word	0x00000000
        /*0020*/ 	.short	0x0007
        /*0022*/ 	.short	0x002c
        /*0024*/ 	.byte	0x00, 0xf0, 0x11, 0x00


	//----- nvinfo : EIATTR_KPARAM_INFO
	.align		4
.L_11:
        /*0028*/ 	.byte	0x04, 0x17
        /*002a*/ 	.short	(.L_13 - .L_12)
.L_12:
        /*002c*/ 	.word	0x00000000
        /*0030*/ 	.short	0x0006
        /*0032*/ 	.short	0x0028
        /*0034*/ 	.byte	0x00, 0xf0, 0x11, 0x00


	//----- nvinfo : EIATTR_KPARAM_INFO
	.align		4
.L_13:
        /*0038*/ 	.byte	0x04, 0x17
        /*003a*/ 	.short	(.L_15 - .L_14)
.L_14:
        /*003c*/ 	.word	0x00000000
        /*0040*/ 	.short	0x0005
        /*0042*/ 	.short	0x0024
        /*0044*/ 	.byte	0x00, 0xf0, 0x11, 0x00


	//----- nvinfo : EIATTR_KPARAM_INFO
	.align		4
.L_15:
        /*0048*/ 	.byte	0x04, 0x17
        /*004a*/ 	.short	(.L_17 - .L_16)
.L_16:
        /*004c*/ 	.word	0x00000000
        /*0050*/ 	.short	0x0004
        /*0052*/ 	.short	0x0020
        /*0054*/ 	.byte	0x00, 0xf0, 0x11, 0x00


	//----- nvinfo : EIATTR_KPARAM_INFO
	.align		4
.L_17:
        /*0058*/ 	.byte	0x04, 0x17
        /*005a*/ 	.short	(.L_19 - .L_18)
.L_18:
        /*005c*/ 	.word	0x00000000
        /*0060*/ 	.short	0x0003
        /*0062*/ 	.short	0x0018
        /*0064*/ 	.byte	0x00, 0xf5, 0x21, 0x00


	//----- nvinfo : EIATTR_KPARAM_INFO
	.align		4
.L_19:
        /*0068*/ 	.byte	0x04, 0x17
        /*006a*/ 	.short	(.L_21 - .L_20)
.L_20:
        /*006c*/ 	.word	0x00000000
        /*0070*/ 	.short	0x0002
        /*0072*/ 	.short	0x0010
        /*0074*/ 	.byte	0x00, 0xf5, 0x21, 0x00


	//----- nvinfo : EIATTR_KPARAM_INFO
	.align		4
.L_21:
        /*0078*/ 	.byte	0x04, 0x17
        /*007a*/ 	.short	(.L_23 - .L_22)
.L_22:
        /*007c*/ 	.word	0x00000000
        /*0080*/ 	.short	0x0001
        /*0082*/ 	.short	0x0008
        /*0084*/ 	.byte	0x00, 0xf5, 0x21, 0x00


	//----- nvinfo : EIATTR_KPARAM_INFO
	.align		4
.L_23:
        /*0088*/ 	.byte	0x04, 0x17
        /*008a*/ 	.short	(.L_25 - .L_24)
.L_24:
        /*008c*/ 	.word	0x00000000
        /*0090*/ 	.short	0x0000
        /*0092*/ 	.short	0x0000
        /*0094*/ 	.byte	0x00, 0xf5, 0x21, 0x00


	//----- nvinfo : EIATTR_SPARSE_MMA_MASK
	.align		4
.L_25:
        /*0098*/ 	.byte	0x03, 0x50
        /*009a*/ 	.short	0x0000


	//----- nvinfo : EIATTR_MAXREG_COUNT
	.align		4
        /*009c*/ 	.byte	0x03, 0x1b
        /*009e*/ 	.short	0x00ff


	//----- nvinfo : EIATTR_MERCURY_ISA_VERSION
	.align		4
        /*00a0*/ 	.byte	0x03, 0x5f
        /*00a2*/ 	.short	0x0101


	//----- nvinfo : EIATTR_VRC_CTA_INIT_COUNT
	.align		4
        /*00a4*/ 	.byte	0x02, 0x4a
	.zero		1
	.zero		1


	//----- nvinfo : EIATTR_EXIT_INSTR_OFFSETS
	.align		4
        /*00a8*/ 	.byte	0x04, 0x1c
        /*00aa*/ 	.short	(.L_27 - .L_26)


	//   ....[0]....
.L_26:
        /*00ac*/ 	.word	0x00000010


	//----- nvinfo : EIATTR_CBANK_PARAM_SIZE
	.align		4
.L_27:
        /*00b0*/ 	.byte	0x03, 0x19
        /*00b2*/ 	.short	0x0034


	//----- nvinfo : EIATTR_PARAM_CBANK
	.align		4
        /*00b4*/ 	.byte	0x04, 0x0a
        /*00b6*/ 	.short	(.L_29 - .L_28)
	.align		4
.L_28:
        /*00b8*/ 	.word	index@(.nv.constant0._Z13shared_memoryPfS_S_S_iiiff)
        /*00bc*/ 	.short	0x0380
        /*00be*/ 	.short	0x0034


	//----- nvinfo : EIATTR_SW_WAR
	.align		4
.L_29:
        /*00c0*/ 	.byte	0x04, 0x36
        /*00c2*/ 	.short	(.L_31 - .L_30)
.L_30:
        /*00c4*/ 	.word	0x00000008
.L_31:


//--------------------- .nv.callgraph             --------------------------
	.section	.nv.callgraph,"",@"SHT_CUDA_CALLGRAPH"
	.align	4
	.sectionentsize	8
	.align		4
        /*0000*/ 	.word	0x00000000
	.align		4
        /*0004*/ 	.word	0xffffffff
	.align		4
        /*0008*/ 	.word	0x00000000
	.align		4
        /*000c*/ 	.word	0xfffffffe
	.align		4
        /*0010*/ 	.word	0x00000000
	.align		4
        /*0014*/ 	.word	0xfffffffd
	.align		4
        /*0018*/ 	.word	0x00000000
	.align		4
        /*001c*/ 	.word	0xfffffffc


//--------------------- .text._Z13shared_memoryPfS_S_S_iiiff --------------------------
	.section	.text._Z13shared_memoryPfS_S_S_iiiff,"ax",@progbits
	.align	128
        .global         _Z13shared_memoryPfS_S_S_iiiff
        .type           _Z13shared_memoryPfS_S_S_iiiff,@function
        .size           _Z13shared_memoryPfS_S_S_iiiff,(.L_x_1 - _Z13shared_memoryPfS_S_S_iiiff)
        .other          _Z13shared_memoryPfS_S_S_iiiff,@"STO_CUDA_ENTRY STV_DEFAULT"
_Z13shared_memoryPfS_S_S_iiiff:
.text._Z13shared_memoryPfS_S_S_iiiff:
[----:B------:R-:W-:Y:S01]  /*0000*/  LDC R1, c[0x0][0x37c] ;  /* 0x0000df00ff017b82 */ /* 0x000fe20000000800 */
[----:B------:R-:W-:Y:S05]  /*0010*/  EXIT ;  /* 0x000000000000794d */ /* 0x000fea0003800000 */
.L_x_0:
[----:B------:R-:W-:-:S00]  /*0020*/  BRA `(.L_x_0) ;  /* 0xfffffffc00fc7947 */ /* 0x000fc0000383ffff */
[----:B------:R-:W-:-:S00]  /*0030*/  NOP ;  /* 0x0000000000007918 */ /* 0x000fc00000000000 */
        /* <DEDUP_REMOVED lines=12> */
.L_x_1:


//--------------------- .nv.shared.reserved.0     --------------------------
	.section	.nv.shared.reserved.0,"aw",@nobits
	.weak		__nv_reservedSMEM_offset_0_alias
	.size		__nv_reservedSMEM_offset_0_alias, 0, 64
	.other		__nv_reservedSMEM_offset_0_alias,@"STO_CUDA_RESERVED_SHARED STV_DEFAULT"
__nv_reservedSMEM_offset_0_alias:
	.zero		0
	.zero		64


//--------------------- .nv.constant0._Z13shared_memoryPfS_S_S_iiiff --------------------------
	.section	.nv.constant0._Z13shared_memoryPfS_S_S_iiiff,"a",@progbits
	.sectionflags	@""
	.align	4
.nv.constant0._Z13shared_memoryPfS_S_S_iiiff:
	.zero		948


//--------------------- SYMBOLS --------------------------

	.type		.nv.reservedSmem.offset0,@object
	.size		.nv.reservedSmem.offset0,0x4
